	.headerflags	@"EF_CUDA_TEXMODE_UNIFIED EF_CUDA_64BIT_ADDRESS EF_CUDA_SM86 EF_CUDA_VIRTUAL_SM(EF_CUDA_SM86)"
	.elftype	@"ET_EXEC"


//--------------------- .nv.info                  --------------------------
	.section	.nv.info,"",@"SHT_CUDA_INFO"
	.align	4


	//----- nvinfo : EIATTR_REGCOUNT
	.align		4
        /*0000*/ 	.byte	0x04, 0x2f
        /*0002*/ 	.short	(.L_1 - .L_0)
	.align		4
.L_0:
        /*0004*/ 	.word	index@(triton__0d1d2)
        /*0008*/ 	.word	0x00000014


	//----- nvinfo : EIATTR_MAX_STACK_SIZE
	.align		4
.L_1:
        /*000c*/ 	.byte	0x04, 0x23
        /*000e*/ 	.short	(.L_3 - .L_2)
	.align		4
.L_2:
        /*0010*/ 	.word	index@(triton__0d1d2)
        /*0014*/ 	.word	0x00000000


	//----- nvinfo : EIATTR_MIN_STACK_SIZE
	.align		4
.L_3:
        /*0018*/ 	.byte	0x04, 0x12
        /*001a*/ 	.short	(.L_5 - .L_4)
	.align		4
.L_4:
        /*001c*/ 	.word	index@(triton__0d1d2)
        /*0020*/ 	.word	0x00000000


	//----- nvinfo : EIATTR_FRAME_SIZE
	.align		4
.L_5:
        /*0024*/ 	.byte	0x04, 0x11
        /*0026*/ 	.short	(.L_7 - .L_6)
	.align		4
.L_6:
        /*0028*/ 	.word	index@(triton__0d1d2)
        /*002c*/ 	.word	0x00000000
.L_7:


//--------------------- .nv.info.triton__0d1d2    --------------------------
	.section	.nv.info.triton__0d1d2,"",@"SHT_CUDA_INFO"
	.align	4


	//----- nvinfo : EIATTR_CUDA_API_VERSION
	.align		4
        /*0000*/ 	.byte	0x04, 0x37
        /*0002*/ 	.short	(.L_9 - .L_8)
.L_8:
        /*0004*/ 	.word	0x0000007b


	//----- nvinfo : EIATTR_SW2861232_WAR
	.align		4
.L_9:
        /*0008*/ 	.byte	0x01, 0x35
	.zero		2


	//----- nvinfo : EIATTR_PARAM_CBANK
	.align		4
        /*000c*/ 	.byte	0x04, 0x0a
        /*000e*/ 	.short	(.L_11 - .L_10)
	.align		4
.L_10:
        /*0010*/ 	.word	index@(.nv.constant0.triton__0d1d2)
        /*0014*/ 	.short	0x0160
        /*0016*/ 	.short	0x0014


	//----- nvinfo : EIATTR_CBANK_PARAM_SIZE
	.align		4
.L_11:
        /*0018*/ 	.byte	0x03, 0x19
        /*001a*/ 	.short	0x0014


	//----- nvinfo : EIATTR_KPARAM_INFO
	.align		4
        /*001c*/ 	.byte	0x04, 0x17
        /*001e*/ 	.short	(.L_13 - .L_12)
.L_12:
        /*0020*/ 	.word	0x00000000
        /*0024*/ 	.short	0x0002
        /*0026*/ 	.short	0x0010
        /*0028*/ 	.byte	0x00, 0xf0, 0x11, 0x00


	//----- nvinfo : EIATTR_KPARAM_INFO
	.align		4
.L_13:
        /*002c*/ 	.byte	0x04, 0x17
        /*002e*/ 	.short	(.L_15 - .L_14)
.L_14:
        /*0030*/ 	.word	0x00000000
        /*0034*/ 	.short	0x0001
        /*0036*/ 	.short	0x0008
        /*0038*/ 	.byte	0x00, 0xf0, 0x21, 0x00


	//----- nvinfo : EIATTR_KPARAM_INFO
	.align		4
.L_15:
        /*003c*/ 	.byte	0x04, 0x17
        /*003e*/ 	.short	(.L_17 - .L_16)
.L_16:
        /*0040*/ 	.word	0x00000000
        /*0044*/ 	.short	0x0000
        /*0046*/ 	.short	0x0000
        /*0048*/ 	.byte	0x00, 0xf0, 0x21, 0x00


	//----- nvinfo : EIATTR_MAXREG_COUNT
	.align		4
.L_17:
        /*004c*/ 	.byte	0x03, 0x1b
        /*004e*/ 	.short	0x00ff


	//----- nvinfo : EIATTR_EXIT_INSTR_OFFSETS
	.align		4
        /*0050*/ 	.byte	0x04, 0x1c
        /*0052*/ 	.short	(.L_19 - .L_18)


	//   ....[0]....
.L_18:
        /*0054*/ 	.word	0x000001f0


	//   ....[1]....
        /*0058*/ 	.word	0x00000210


	//----- nvinfo : EIATTR_MAX_THREADS
	.align		4
.L_19:
        /*005c*/ 	.byte	0x04, 0x05
        /*005e*/ 	.short	(.L_21 - .L_20)
.L_20:
        /*0060*/ 	.word	0x00000080
        /*0064*/ 	.word	0x00000001
        /*0068*/ 	.word	0x00000001
.L_21:


//--------------------- .nv.rel.action            --------------------------
	.section	.nv.rel.action,"",@"SHT_CUDA_RELOCINFO"
	.align	8
	.sectionentsize	8
        /*0000*/ 	.byte	0x73, 0x00, 0x00, 0x00, 0x00, 0x00, 0x00, 0x00, 0x00, 0x00, 0x00, 0x11, 0x25, 0x00, 0x05, 0x36


//--------------------- .nv.constant0.triton__0d1d2 --------------------------
	.section	.nv.constant0.triton__0d1d2,"a",@progbits
	.align	4
.nv.constant0.triton__0d1d2:
	.zero		372


//--------------------- .text.triton__0d1d2       --------------------------
	.section	.text.triton__0d1d2,"ax",@progbits
	.sectioninfo	@"SHI_REGISTERS=20"
	.align	128
        .global         triton__0d1d2
        .type           triton__0d1d2,@function
        .size           triton__0d1d2,(.L_x_1 - triton__0d1d2)
        .other          triton__0d1d2,@"STO_CUDA_ENTRY STV_DEFAULT"
triton__0d1d2:
.text.triton__0d1d2:
[----:B------:R-:W-:-:S02]  /*0000*/  MOV R1, c[0x0][0x28] ;  /* 0x00000a0000017a02 */ /* 0x000fc40000000f00 */
[----:B------:R-:W0:Y:S01]  /*0010*/  S2R R0, SR_TID.X ;  /* 0x0000000000007919 */ /* 0x000e220000002100 */
[----:B------:R-:W-:Y:S01]  /*0020*/  IMAD.MOV.U32 R17, RZ, RZ, 0x4 ;  /* 0x00000004ff117424 */ /* 0x000fe200078e00ff */
[----:B------:R-:W-:Y:S01]  /*0030*/  MOV R13, RZ ;  /* 0x000000ff000d7202 */ /* 0x000fe20000000f00 */
[----:B------:R-:W-:Y:S01]  /*0040*/  ULDC.64 UR4, c[0x0][0x118] ;  /* 0x0000460000047ab9 */ /* 0x000fe20000000a00 */
[----:B------:R-:W1:Y:S01]  /*0050*/  S2R R5, SR_CTAID.X ;  /* 0x0000000000057919 */ /* 0x000e620000002500 */
[----:B0-----:R-:W-:-:S05]  /*0060*/  IMAD.SHL.U32 R0, R0, 0x2, RZ ;  /* 0x0000000200007824 */ /* 0x001fca00078e00ff */
[----:B------:R-:W-:-:S04]  /*0070*/  LOP3.LUT R0, R0, 0xfe, RZ, 0xc0, !PT ;  /* 0x000000fe00007812 */ /* 0x000fc800078ec0ff */
[----:B-1----:R-:W-:-:S04]  /*0080*/  LEA R5, R5, R0, 0x8 ;  /* 0x0000000005057211 */ /* 0x002fc800078e40ff */
[C---:B------:R-:W-:Y:S01]  /*0090*/  ISETP.GE.AND P0, PT, R5.reuse, c[0x0][0x170], PT ;  /* 0x00005c0005007a0c */ /* 0x040fe20003f06270 */
[C---:B------:R-:W-:Y:S01]  /*00a0*/  IMAD.WIDE R2, R5.reuse, R17, c[0x0][0x160] ;  /* 0x0000580005027625 */ /* 0x040fe200078e0211 */
[----:B------:R-:W-:Y:S02]  /*00b0*/  MOV R4, RZ ;  /* 0x000000ff00047202 */ /* 0x000fe40000000f00 */
[----:B------:R-:W-:-:S09]  /*00c0*/  IADD3 R7, R5, 0x1, RZ ;  /* 0x0000000105077810 */ /* 0x000fd20007ffe0ff */
[----:B------:R0:W2:Y:S01]  /*00d0*/  @!P0 LDG.E R13, [R2.64] ;  /* 0x00000004020d8981 */ /* 0x0000a2000c1e1900 */
[----:B------:R-:W-:Y:S01]  /*00e0*/  IMAD.HI R0, R5, -0x5f5f5f5f, R4 ;  /* 0xa0a0a0a105007827 */ /* 0x000fe200078e0204 */
[----:B------:R-:W-:Y:S02]  /*00f0*/  MOV R6, RZ ;  /* 0x000000ff00067202 */ /* 0x000fe40000000f00 */
[C---:B------:R-:W-:Y:S02]  /*0100*/  ISETP.GE.AND P1, PT, R7.reuse, c[0x0][0x170], PT ;  /* 0x00005c0007007a0c */ /* 0x040fe40003f26270 */
[----:B------:R-:W-:Y:S01]  /*0110*/  SHF.R.U32.HI R9, RZ, 0x1f, R0 ;  /* 0x0000001fff097819 */ /* 0x000fe20000011600 */
[----:B------:R-:W-:-:S03]  /*0120*/  IMAD.HI R6, R7, -0x5f5f5f5f, R6 ;  /* 0xa0a0a0a107067827 */ /* 0x000fc600078e0206 */
[----:B------:R-:W-:Y:S02]  /*0130*/  LEA.HI.SX32 R9, R0, R9, 0x19 ;  /* 0x0000000900097211 */ /* 0x000fe400078fcaff */
[----:B------:R-:W-:Y:S01]  /*0140*/  SHF.R.U32.HI R11, RZ, 0x1f, R6 ;  /* 0x0000001fff0b7819 */ /* 0x000fe20000011606 */
[----:B------:R-:W-:Y:S02]  /*0150*/  IMAD.MOV.U32 R15, RZ, RZ, RZ ;  /* 0x000000ffff0f7224 */ /* 0x000fe400078e00ff */
[----:B------:R-:W-:Y:S01]  /*0160*/  IMAD R4, R9, -0xcc, R5 ;  /* 0xffffff3409047824 */ /* 0x000fe200078e0205 */
[----:B------:R-:W-:-:S03]  /*0170*/  LEA.HI.SX32 R11, R6, R11, 0x19 ;  /* 0x0000000b060b7211 */ /* 0x000fc600078fcaff */
[----:B------:R-:W-:Y:S01]  /*0180*/  IMAD R4, R9, 0x750, R4 ;  /* 0x0000075009047824 */ /* 0x000fe200078e0204 */
[----:B------:R0:W5:Y:S01]  /*0190*/  @!P1 LDG.E R15, [R2.64+0x4] ;  /* 0x00000404020f9981 */ /* 0x000162000c1e1900 */
[----:B------:R-:W-:Y:S02]  /*01a0*/  IMAD R6, R11, -0xcc, R7 ;  /* 0xffffff340b067824 */ /* 0x000fe400078e0207 */
[----:B0-----:R-:W-:-:S04]  /*01b0*/  IMAD.WIDE R2, R4, R17, c[0x0][0x168] ;  /* 0x00005a0004027625 */ /* 0x001fc800078e0211 */
[----:B------:R-:W-:-:S04]  /*01c0*/  IMAD R4, R9, 0x750, R6 ;  /* 0x0000075009047824 */ /* 0x000fc800078e0206 */
[----:B------:R-:W-:Y:S01]  /*01d0*/  IMAD.WIDE R4, R4, R17, c[0x0][0x168] ;  /* 0x00005a0004047625 */ /* 0x000fe200078e0211 */
[----:B--2---:R0:W-:Y:S01]  /*01e0*/  @!P0 STG.E [R2.64], R13 ;  /* 0x0000000d02008986 */ /* 0x0041e2000c101904 */
[----:B------:R-:W-:Y:S05]  /*01f0*/  @P1 EXIT ;  /* 0x000000000000194d */ /* 0x000fea0003800000 */
[----:B-----5:R-:W-:Y:S01]  /*0200*/  STG.E [R4.64], R15 ;  /* 0x0000000f04007986 */ /* 0x020fe2000c101904 */
[----:B------:R-:W-:Y:S05]  /*0210*/  EXIT ;  /* 0x000000000000794d */ /* 0x000fea0003800000 */
.L_x_0:
[----:B------:R-:W-:-:S00]  /*0220*/  BRA `(.L_x_0) ;  /* 0xfffffff000007947 */ /* 0x000fc0000383ffff */
[----:B------:R-:W-:-:S00]  /*0230*/  NOP ;  /* 0x0000000000007918 */ /* 0x000fc00000000000 */
        /* <DEDUP_REMOVED lines=12> */
.L_x_1:
